	.headerflags	@"EF_CUDA_TEXMODE_UNIFIED EF_CUDA_64BIT_ADDRESS EF_CUDA_ACCELERATORS EF_CUDA_SM90 EF_CUDA_VIRTUAL_SM(EF_CUDA_SM90)"
	.elftype	@"ET_EXEC"


//--------------------- .nv.info                  --------------------------
	.section	.nv.info,"",@"SHT_CUDA_INFO"
	.align	4


	//----- nvinfo : EIATTR_REGCOUNT
	.align		4
        /*0000*/ 	.byte	0x04, 0x2f
        /*0002*/ 	.short	(.L_1 - .L_0)
	.align		4
.L_0:
        /*0004*/ 	.word	index@(triton_poi_fused_reflection_pad2d_relu_8)
        /*0008*/ 	.word	0x00000012


	//----- nvinfo : EIATTR_MIN_STACK_SIZE
	.align		4
.L_1:
        /*000c*/ 	.byte	0x04, 0x12
        /*000e*/ 	.short	(.L_3 - .L_2)
	.align		4
.L_2:
        /*0010*/ 	.word	index@(triton_poi_fused_reflection_pad2d_relu_8)
        /*0014*/ 	.word	0x00000000


	//----- nvinfo : EIATTR_FRAME_SIZE
	.align		4
.L_3:
        /*0018*/ 	.byte	0x04, 0x11
        /*001a*/ 	.short	(.L_5 - .L_4)
	.align		4
.L_4:
        /*001c*/ 	.word	index@(triton_poi_fused_reflection_pad2d_relu_8)
        /*0020*/ 	.word	0x00000000


	//----- nvinfo : EIATTR_MIN_STACK_SIZE
	.align		4
.L_5:
        /*0024*/ 	.byte	0x04, 0x12
        /*0026*/ 	.short	(.L_7 - .L_6)
	.align		4
.L_6:
        /*0028*/ 	.word	index@(triton_poi_fused_reflection_pad2d_relu_8)
        /*002c*/ 	.word	0x00000000
.L_7:


//--------------------- .nv.info.triton_poi_fused_reflection_pad2d_relu_8 --------------------------
	.section	.nv.info.triton_poi_fused_reflection_pad2d_relu_8,"",@"SHT_CUDA_INFO"
	.sectionflags	@""
	.align	4


	//----- nvinfo : EIATTR_CUDA_API_VERSION
	.align		4
        /*0000*/ 	.byte	0x04, 0x37
        /*0002*/ 	.short	(.L_9 - .L_8)
.L_8:
        /*0004*/ 	.word	0x0000007c


	//----- nvinfo : EIATTR_KPARAM_INFO
	.align		4
.L_9:
        /*0008*/ 	.byte	0x04, 0x17
        /*000a*/ 	.short	(.L_11 - .L_10)
.L_10:
        /*000c*/ 	.word	0x00000000
        /*0010*/ 	.short	0x0002
        /*0012*/ 	.short	0x0010
        /*0014*/ 	.byte	0x00, 0xf0, 0x11, 0x00


	//----- nvinfo : EIATTR_KPARAM_INFO
	.align		4
.L_11:
        /*0018*/ 	.byte	0x04, 0x17
        /*001a*/ 	.short	(.L_13 - .L_12)
.L_12:
        /*001c*/ 	.word	0x00000000
        /*0020*/ 	.short	0x0001
        /*0022*/ 	.short	0x0008
        /*0024*/ 	.byte	0x00, 0xf4, 0x21, 0x00


	//----- nvinfo : EIATTR_KPARAM_INFO
	.align		4
.L_13:
        /*0028*/ 	.byte	0x04, 0x17
        /*002a*/ 	.short	(.L_15 - .L_14)
.L_14:
        /*002c*/ 	.word	0x00000000
        /*0030*/ 	.short	0x0000
        /*0032*/ 	.short	0x0000
        /*0034*/ 	.byte	0x00, 0xf4, 0x21, 0x00


	//----- nvinfo : EIATTR_SPARSE_MMA_MASK
	.align		4
.L_15:
        /*0038*/ 	.byte	0x03, 0x50
        /*003a*/ 	.short	0x0000


	//----- nvinfo : EIATTR_MAXREG_COUNT
	.align		4
        /*003c*/ 	.byte	0x03, 0x1b
        /*003e*/ 	.short	0x00ff


	//----- nvinfo : EIATTR_EXIT_INSTR_OFFSETS
	.align		4
        /*0040*/ 	.byte	0x04, 0x1c
        /*0042*/ 	.short	(.L_17 - .L_16)


	//   ....[0]....
.L_16:
        /*0044*/ 	.word	0x00000670


	//   ....[1]....
        /*0048*/ 	.word	0x00000690


	//----- nvinfo : EIATTR_REQNTID
	.align		4
.L_17:
        /*004c*/ 	.byte	0x04, 0x10
        /*004e*/ 	.short	(.L_19 - .L_18)
.L_18:
        /*0050*/ 	.word	0x00000080
        /*0054*/ 	.word	0x00000001
        /*0058*/ 	.word	0x00000001


	//----- nvinfo : EIATTR_CBANK_PARAM_SIZE
	.align		4
.L_19:
        /*005c*/ 	.byte	0x03, 0x19
        /*005e*/ 	.short	0x0014


	//----- nvinfo : EIATTR_PARAM_CBANK
	.align		4
        /*0060*/ 	.byte	0x04, 0x0a
        /*0062*/ 	.short	(.L_21 - .L_20)
	.align		4
.L_20:
        /*0064*/ 	.word	index@(.nv.constant0.triton_poi_fused_reflection_pad2d_relu_8)
        /*0068*/ 	.short	0x0210
        /*006a*/ 	.short	0x0014


	//----- nvinfo : EIATTR_SW_WAR
	.align		4
.L_21:
        /*006c*/ 	.byte	0x04, 0x36
        /*006e*/ 	.short	(.L_23 - .L_22)
.L_22:
        /*0070*/ 	.word	0x00000008
.L_23:


//--------------------- .nv.callgraph             --------------------------
	.section	.nv.callgraph,"",@"SHT_CUDA_CALLGRAPH"
	.align	4
	.sectionentsize	8
	.align		4
        /*0000*/ 	.word	0x00000000
	.align		4
        /*0004*/ 	.word	0xffffffff
	.align		4
        /*0008*/ 	.word	0x00000000
	.align		4
        /*000c*/ 	.word	0xfffffffe
	.align		4
        /*0010*/ 	.word	0x00000000
	.align		4
        /*0014*/ 	.word	0xfffffffd
	.align		4
        /*0018*/ 	.word	0x00000000
	.align		4
        /*001c*/ 	.word	0xfffffffc


//--------------------- .text.triton_poi_fused_reflection_pad2d_relu_8 --------------------------
	.section	.text.triton_poi_fused_reflection_pad2d_relu_8,"ax",@progbits
	.align	128
        .global         triton_poi_fused_reflection_pad2d_relu_8
        .type           triton_poi_fused_reflection_pad2d_relu_8,@function
        .size           triton_poi_fused_reflection_pad2d_relu_8,(.L_x_1 - triton_poi_fused_reflection_pad2d_relu_8)
        .other          triton_poi_fused_reflection_pad2d_relu_8,@"STO_CUDA_ENTRY STV_DEFAULT"
triton_poi_fused_reflection_pad2d_relu_8:
.text.triton_poi_fused_reflection_pad2d_relu_8:
[----:B------:R-:W0:Y:S02]  /*0000*/  LDC R1, c[0x0][0x28] ;  /* 0x00000a00ff017b82 */ /* 0x000e240000000800 */
[----:B------:R-:W1:Y:S01]  /*0010*/  S2R R0, SR_TID.X ;  /* 0x0000000000007919 */ /* 0x000e620000002100 */
[----:B------:R-:W-:Y:S01]  /*0020*/  ULDC.64 UR4, c[0x0][0x208] ;  /* 0x0000820000047ab9 */ /* 0x000fe20000000a00 */
[----:B------:R-:W2:Y:S01]  /*0030*/  S2R R3, SR_CTAID.X ;  /* 0x0000000000037919 */ /* 0x000ea20000002500 */
[----:B-1----:R-:W-:-:S05]  /*0040*/  IMAD.SHL.U32 R0, R0, 0x4, RZ ;  /* 0x0000000400007824 */ /* 0x002fca00078e00ff */
[----:B------:R-:W-:-:S05]  /*0050*/  LOP3.LUT R0, R0, 0x1fc, RZ, 0xc0, !PT ;  /* 0x000001fc00007812 */ /* 0x000fca00078ec0ff */
[----:B--2---:R-:W-:-:S04]  /*0060*/  IMAD R0, R3, 0x200, R0 ;  /* 0x0000020003007824 */ /* 0x004fc800078e0200 */
[C---:B------:R-:W-:Y:S01]  /*0070*/  VIADD R7, R0.reuse, 0x1 ;  /* 0x0000000100077836 */ /* 0x040fe20000000000 */
[C---:B------:R-:W-:Y:S01]  /*0080*/  ISETP.GE.AND P4, PT, R0.reuse, 0xa200, PT ;  /* 0x0000a2000000780c */ /* 0x040fe20003f86270 */
[----:B------:R-:W-:Y:S02]  /*0090*/  VIADD R2, R0, 0x2 ;  /* 0x0000000200027836 */ /* 0x000fe40000000000 */
[----:B------:R-:W-:-:S04]  /*00a0*/  IMAD.HI R5, R7, 0x38e38e39, RZ ;  /* 0x38e38e3907057827 */ /* 0x000fc800078e02ff */
[----:B------:R-:W-:Y:S01]  /*00b0*/  IMAD.HI R3, R0, 0x38e38e39, RZ ;  /* 0x38e38e3900037827 */ /* 0x000fe200078e02ff */
[----:B------:R-:W-:-:S03]  /*00c0*/  SHF.R.U32.HI R6, RZ, 0x1f, R5 ;  /* 0x0000001fff067819 */ /* 0x000fc60000011605 */
[----:B------:R-:W-:Y:S01]  /*00d0*/  IMAD.HI R10, R2, 0x38e38e39, RZ ;  /* 0x38e38e39020a7827 */ /* 0x000fe200078e02ff */
[----:B------:R-:W-:Y:S02]  /*00e0*/  SHF.R.U32.HI R8, RZ, 0x1f, R3 ;  /* 0x0000001fff087819 */ /* 0x000fe40000011603 */
[----:B------:R-:W-:Y:S01]  /*00f0*/  LEA.HI.SX32 R6, R5, R6, 0x1e ;  /* 0x0000000605067211 */ /* 0x000fe200078ff2ff */
[C---:B------:R-:W-:Y:S01]  /*0100*/  VIADD R4, R0.reuse, 0x3 ;  /* 0x0000000300047836 */ /* 0x040fe20000000000 */
[----:B------:R-:W-:Y:S01]  /*0110*/  SHF.R.U32.HI R11, RZ, 0x1f, R10 ;  /* 0x0000001fff0b7819 */ /* 0x000fe2000001160a */
[----:B------:R-:W-:Y:S01]  /*0120*/  IMAD.HI R12, R0, 0x1948b0fd, RZ ;  /* 0x1948b0fd000c7827 */ /* 0x000fe200078e02ff */
[----:B------:R-:W-:Y:S02]  /*0130*/  LEA.HI.SX32 R3, R3, R8, 0x1e ;  /* 0x0000000803037211 */ /* 0x000fe400078ff2ff */
[----:B------:R-:W-:Y:S01]  /*0140*/  LEA.HI.SX32 R5, R10, R11, 0x1e ;  /* 0x0000000b0a057211 */ /* 0x000fe200078ff2ff */
[----:B------:R-:W-:Y:S01]  /*0150*/  IMAD.HI R9, R4, 0x38e38e39, RZ ;  /* 0x38e38e3904097827 */ /* 0x000fe200078e02ff */
[----:B------:R-:W-:-:S03]  /*0160*/  SHF.R.U32.HI R11, RZ, 0x1f, R12 ;  /* 0x0000001fff0b7819 */ /* 0x000fc6000001160c */
[----:B------:R-:W-:Y:S01]  /*0170*/  IMAD R8, R6, 0x12, RZ ;  /* 0x0000001206087824 */ /* 0x000fe200078e02ff */
[----:B------:R-:W-:Y:S01]  /*0180*/  SHF.R.U32.HI R10, RZ, 0x1f, R9 ;  /* 0x0000001fff0a7819 */ /* 0x000fe20000011609 */
[----:B------:R-:W-:Y:S01]  /*0190*/  IMAD.HI R13, R3, 0x38e38e39, RZ ;  /* 0x38e38e39030d7827 */ /* 0x000fe200078e02ff */
[----:B------:R-:W-:Y:S02]  /*01a0*/  LEA.HI R6, R12, R11, RZ, 0x1b ;  /* 0x0000000b0c067211 */ /* 0x000fe400078fd8ff */
[----:B------:R-:W-:Y:S01]  /*01b0*/  LOP3.LUT R8, RZ, R8, RZ, 0x33, !PT ;  /* 0x00000008ff087212 */ /* 0x000fe200078e33ff */
[----:B------:R-:W-:Y:S01]  /*01c0*/  IMAD.HI R14, R5, 0x38e38e39, RZ ;  /* 0x38e38e39050e7827 */ /* 0x000fe200078e02ff */
[----:B------:R-:W-:Y:S02]  /*01d0*/  LEA.HI.SX32 R10, R9, R10, 0x1e ;  /* 0x0000000a090a7211 */ /* 0x000fe400078ff2ff */
[----:B------:R-:W-:Y:S01]  /*01e0*/  SHF.R.U32.HI R12, RZ, 0x1f, R13 ;  /* 0x0000001fff0c7819 */ /* 0x000fe2000001160d */
[----:B------:R-:W-:Y:S01]  /*01f0*/  IMAD.IADD R7, R7, 0x1, R8 ;  /* 0x0000000107077824 */ /* 0x000fe200078e0208 */
[----:B------:R-:W-:Y:S01]  /*0200*/  SHF.R.U32.HI R9, RZ, 0x1f, R14 ;  /* 0x0000001fff097819 */ /* 0x000fe2000001160e */
[----:B------:R-:W-:Y:S01]  /*0210*/  IMAD R11, R5, 0x12, RZ ;  /* 0x00000012050b7824 */ /* 0x000fe200078e02ff */
[----:B------:R-:W-:Y:S01]  /*0220*/  LEA.HI.SX32 R12, R13, R12, 0x1e ;  /* 0x0000000c0d0c7211 */ /* 0x000fe200078ff2ff */
[----:B------:R-:W-:Y:S01]  /*0230*/  IMAD R8, R3, 0x12, RZ ;  /* 0x0000001203087824 */ /* 0x000fe200078e02ff */
[----:B------:R-:W-:Y:S01]  /*0240*/  LEA.HI.SX32 R14, R14, R9, 0x1e ;  /* 0x000000090e0e7211 */ /* 0x000fe200078ff2ff */
[----:B------:R-:W-:Y:S01]  /*0250*/  IMAD R10, R10, 0x12, RZ ;  /* 0x000000120a0a7824 */ /* 0x000fe200078e02ff */
[----:B------:R-:W-:Y:S01]  /*0260*/  LOP3.LUT R13, RZ, R11, RZ, 0x33, !PT ;  /* 0x0000000bff0d7212 */ /* 0x000fe200078e33ff */
[----:B------:R-:W-:Y:S01]  /*0270*/  IMAD R12, R12, 0x12, RZ ;  /* 0x000000120c0c7824 */ /* 0x000fe200078e02ff */
[----:B------:R-:W-:Y:S01]  /*0280*/  LOP3.LUT R11, RZ, R8, RZ, 0x33, !PT ;  /* 0x00000008ff0b7212 */ /* 0x000fe200078e33ff */
[----:B------:R-:W-:Y:S01]  /*0290*/  IMAD R14, R14, 0x12, RZ ;  /* 0x000000120e0e7824 */ /* 0x000fe200078e02ff */
[----:B------:R-:W-:Y:S01]  /*02a0*/  LOP3.LUT R9, RZ, R10, RZ, 0x33, !PT ;  /* 0x0000000aff097212 */ /* 0x000fe200078e33ff */
[----:B------:R-:W-:Y:S01]  /*02b0*/  IMAD.IADD R13, R2, 0x1, R13 ;  /* 0x00000001020d7824 */ /* 0x000fe200078e020d */
[----:B------:R-:W-:-:S02]  /*02c0*/  IADD3 R11, R0, R11, RZ ;  /* 0x0000000b000b7210 */ /* 0x000fc40007ffe0ff */
[----:B------:R-:W-:Y:S01]  /*02d0*/  LOP3.LUT R14, RZ, R14, RZ, 0x33, !PT ;  /* 0x0000000eff0e7212 */ /* 0x000fe200078e33ff */
[----:B------:R-:W-:Y:S01]  /*02e0*/  IMAD.IADD R9, R4, 0x1, R9 ;  /* 0x0000000104097824 */ /* 0x000fe200078e0209 */
[----:B------:R-:W-:Y:S02]  /*02f0*/  IABS R11, R11 ;  /* 0x0000000b000b7213 */ /* 0x000fe40000000000 */
[----:B------:R-:W-:Y:S01]  /*0300*/  LOP3.LUT R12, RZ, R12, RZ, 0x33, !PT ;  /* 0x0000000cff0c7212 */ /* 0x000fe200078e33ff */
[----:B------:R-:W-:Y:S01]  /*0310*/  IMAD.IADD R14, R5, 0x1, R14 ;  /* 0x00000001050e7824 */ /* 0x000fe200078e020e */
[----:B------:R-:W-:Y:S01]  /*0320*/  IABS R4, R7 ;  /* 0x0000000700047213 */ /* 0x000fe20000000000 */
[----:B------:R-:W-:Y:S01]  /*0330*/  IMAD.MOV.U32 R7, RZ, RZ, R11 ;  /* 0x000000ffff077224 */ /* 0x000fe200078e000b */
[----:B------:R-:W-:Y:S01]  /*0340*/  IABS R5, R9 ;  /* 0x0000000900057213 */ /* 0x000fe20000000000 */
[----:B------:R-:W-:Y:S01]  /*0350*/  IMAD.IADD R12, R3, 0x1, R12 ;  /* 0x00000001030c7824 */ /* 0x000fe200078e020c */
[----:B------:R-:W-:Y:S01]  /*0360*/  IABS R8, R13 ;  /* 0x0000000d00087213 */ /* 0x000fe20000000000 */
[----:B------:R-:W-:Y:S01]  /*0370*/  VIADD R7, R7, 0xfffffff1 ;  /* 0xfffffff107077836 */ /* 0x000fe20000000000 */
[----:B------:R-:W1:Y:S01]  /*0380*/  LDC.64 R2, c[0x0][0x210] ;  /* 0x00008400ff027b82 */ /* 0x000e620000000a00 */
[----:B------:R-:W-:Y:S01]  /*0390*/  VIADD R4, R4, 0xfffffff1 ;  /* 0xfffffff104047836 */ /* 0x000fe20000000000 */
[----:B------:R-:W-:Y:S01]  /*03a0*/  IABS R12, R12 ;  /* 0x0000000c000c7213 */ /* 0x000fe20000000000 */
[----:B------:R-:W-:Y:S01]  /*03b0*/  VIADD R5, R5, 0xfffffff1 ;  /* 0xfffffff105057836 */ /* 0x000fe20000000000 */
[----:B------:R-:W-:-:S02]  /*03c0*/  IABS R9, R7 ;  /* 0x0000000700097213 */ /* 0x000fc40000000000 */
[----:B------:R-:W-:Y:S02]  /*03d0*/  IADD3 R7, R8, -0xf, RZ ;  /* 0xfffffff108077810 */ /* 0x000fe40007ffe0ff */
[----:B------:R-:W-:Y:S01]  /*03e0*/  IABS R8, R4 ;  /* 0x0000000400087213 */ /* 0x000fe20000000000 */
[----:B------:R-:W-:Y:S01]  /*03f0*/  IMAD.MOV.U32 R4, RZ, RZ, R12 ;  /* 0x000000ffff047224 */ /* 0x000fe200078e000c */
[----:B------:R-:W-:Y:S02]  /*0400*/  IABS R13, R5 ;  /* 0x00000005000d7213 */ /* 0x000fe40000000000 */
[----:B------:R-:W-:Y:S01]  /*0410*/  IABS R5, R14 ;  /* 0x0000000e00057213 */ /* 0x000fe20000000000 */
[----:B------:R-:W-:Y:S01]  /*0420*/  VIADD R4, R4, 0xfffffff1 ;  /* 0xfffffff104047836 */ /* 0x000fe20000000000 */
[----:B------:R-:W-:Y:S02]  /*0430*/  LEA R6, R6, 0xff, 0x8 ;  /* 0x000000ff06067811 */ /* 0x000fe400078e40ff */
[----:B------:R-:W-:-:S02]  /*0440*/  CS2R R14, SRZ ;  /* 0x00000000000e7805 */ /* 0x000fc4000001ff00 */
[----:B------:R-:W-:Y:S01]  /*0450*/  IABS R11, R7 ;  /* 0x00000007000b7213 */ /* 0x000fe20000000000 */
[----:B------:R-:W-:Y:S02]  /*0460*/  VIADD R5, R5, 0xfffffff1 ;  /* 0xfffffff105057836 */ /* 0x000fe40000000000 */
[----:B------:R-:W-:Y:S01]  /*0470*/  IMAD.MOV.U32 R7, RZ, RZ, R8 ;  /* 0x000000ffff077224 */ /* 0x000fe200078e0008 */
[----:B------:R-:W-:Y:S01]  /*0480*/  IABS R8, R4 ;  /* 0x0000000400087213 */ /* 0x000fe20000000000 */
[C---:B------:R-:W-:Y:S01]  /*0490*/  IMAD.IADD R4, R6.reuse, 0x1, -R9 ;  /* 0x0000000106047824 */ /* 0x040fe200078e0a09 */
[----:B------:R-:W-:Y:S01]  /*04a0*/  IABS R5, R5 ;  /* 0x0000000500057213 */ /* 0x000fe20000000000 */
[C---:B------:R-:W-:Y:S01]  /*04b0*/  IMAD.IADD R7, R6.reuse, 0x1, -R7 ;  /* 0x0000000106077824 */ /* 0x040fe200078e0a07 */
[----:B------:R-:W-:Y:S01]  /*04c0*/  MOV R9, R8 ;  /* 0x0000000800097202 */ /* 0x000fe20000000f00 */
[----:B------:R-:W-:Y:S02]  /*04d0*/  IMAD.IADD R8, R6, 0x1, -R11 ;  /* 0x0000000106087824 */ /* 0x000fe400078e0a0b */
[----:B------:R-:W-:-:S02]  /*04e0*/  IMAD.MOV.U32 R11, RZ, RZ, R5 ;  /* 0x000000ffff0b7224 */ /* 0x000fc400078e0005 */
[----:B------:R-:W-:Y:S01]  /*04f0*/  IMAD.IADD R6, R6, 0x1, -R13 ;  /* 0x0000000106067824 */ /* 0x000fe200078e0a0d */
[----:B------:R-:W-:Y:S01]  /*0500*/  CS2R R12, SRZ ;  /* 0x00000000000c7805 */ /* 0x000fe2000001ff00 */
[C---:B------:R-:W-:Y:S02]  /*0510*/  IMAD R5, R9.reuse, -0x10, R4 ;  /* 0xfffffff009057824 */ /* 0x040fe400078e0204 */
[----:B------:R-:W-:Y:S02]  /*0520*/  IMAD R7, R9, -0x10, R7 ;  /* 0xfffffff009077824 */ /* 0x000fe400078e0207 */
[C---:B------:R-:W-:Y:S02]  /*0530*/  IMAD R9, R11.reuse, -0x10, R8 ;  /* 0xfffffff00b097824 */ /* 0x040fe400078e0208 */
[----:B------:R-:W-:Y:S02]  /*0540*/  IMAD R11, R11, -0x10, R6 ;  /* 0xfffffff00b0b7824 */ /* 0x000fe400078e0206 */
[----:B-1----:R-:W-:-:S04]  /*0550*/  IMAD.WIDE R4, R5, 0x4, R2 ;  /* 0x0000000405047825 */ /* 0x002fc800078e0202 */
[--C-:B------:R-:W-:Y:S01]  /*0560*/  IMAD.WIDE R6, R7, 0x4, R2.reuse ;  /* 0x0000000407067825 */ /* 0x100fe200078e0202 */
[----:B------:R-:W2:Y:S03]  /*0570*/  @!P4 LDG.E.EL R12, desc[UR4][R4.64] ;  /* 0x00000004040cc981 */ /* 0x000ea6000c2e1900 */
[--C-:B------:R-:W-:Y:S01]  /*0580*/  IMAD.WIDE R8, R9, 0x4, R2.reuse ;  /* 0x0000000409087825 */ /* 0x100fe200078e0202 */
[----:B------:R-:W3:Y:S03]  /*0590*/  @!P4 LDG.E.EL R13, desc[UR4][R6.64] ;  /* 0x00000004060dc981 */ /* 0x000ee6000c2e1900 */
[----:B------:R-:W-:Y:S01]  /*05a0*/  IMAD.WIDE R2, R11, 0x4, R2 ;  /* 0x000000040b027825 */ /* 0x000fe200078e0202 */
[----:B------:R-:W4:Y:S01]  /*05b0*/  @!P4 LDG.E.EL R14, desc[UR4][R8.64] ;  /* 0x00000004080ec981 */ /* 0x000f22000c2e1900 */
[----:B------:R-:W1:Y:S03]  /*05c0*/  LDC.64 R10, c[0x0][0x218] ;  /* 0x00008600ff0a7b82 */ /* 0x000e660000000a00 */
[----:B------:R-:W5:Y:S01]  /*05d0*/  @!P4 LDG.E.EL R15, desc[UR4][R2.64] ;  /* 0x00000004020fc981 */ /* 0x000f62000c2e1900 */
[----:B-1----:R-:W-:Y:S01]  /*05e0*/  IMAD.WIDE R10, R0, 0x4, R10 ;  /* 0x00000004000a7825 */ /* 0x002fe200078e020a */
[----:B--2---:R-:W-:-:S02]  /*05f0*/  FSETP.GEU.AND P0, PT, R12, RZ, PT ;  /* 0x000000ff0c00720b */ /* 0x004fc40003f0e000 */
[----:B---3--:R-:W-:Y:S02]  /*0600*/  FSETP.GEU.AND P1, PT, R13, RZ, PT ;  /* 0x000000ff0d00720b */ /* 0x008fe40003f2e000 */
[----:B----4-:R-:W-:Y:S02]  /*0610*/  FSETP.GEU.AND P2, PT, R14, RZ, PT ;  /* 0x000000ff0e00720b */ /* 0x010fe40003f4e000 */
[----:B-----5:R-:W-:Y:S02]  /*0620*/  FSETP.GEU.AND P3, PT, R15, RZ, PT ;  /* 0x000000ff0f00720b */ /* 0x020fe40003f6e000 */
[----:B------:R-:W-:Y:S02]  /*0630*/  FSEL R12, R12, RZ, P0 ;  /* 0x000000ff0c0c7208 */ /* 0x000fe40000000000 */
[----:B------:R-:W-:Y:S02]  /*0640*/  FSEL R13, R13, RZ, P1 ;  /* 0x000000ff0d0d7208 */ /* 0x000fe40000800000 */
[----:B------:R-:W-:-:S02]  /*0650*/  FSEL R14, R14, RZ, P2 ;  /* 0x000000ff0e0e7208 */ /* 0x000fc40001000000 */
[----:B------:R-:W-:Y:S01]  /*0660*/  FSEL R15, R15, RZ, P3 ;  /* 0x000000ff0f0f7208 */ /* 0x000fe20001800000 */
[----:B------:R-:W-:Y:S06]  /*0670*/  @P4 EXIT ;  /* 0x000000000000494d */ /* 0x000fec0003800000 */
[----:B------:R-:W-:Y:S01]  /*0680*/  STG.E.128 desc[UR4][R10.64], R12 ;  /* 0x0000000c0a007986 */ /* 0x000fe2000c101d04 */
[----:B------:R-:W-:Y:S05]  /*0690*/  EXIT ;  /* 0x000000000000794d */ /* 0x000fea0003800000 */
.L_x_0:
[----:B------:R-:W-:-:S00]  /*06a0*/  BRA `(.L_x_0) ;  /* 0xfffffffc00fc7947 */ /* 0x000fc0000383ffff */
[----:B------:R-:W-:-:S00]  /*06b0*/  NOP ;  /* 0x0000000000007918 */ /* 0x000fc00000000000 */
        /* <DEDUP_REMOVED lines=12> */
.L_x_1:


//--------------------- .nv.constant0.triton_poi_fused_reflection_pad2d_relu_8 --------------------------
	.section	.nv.constant0.triton_poi_fused_reflection_pad2d_relu_8,"a",@progbits
	.sectionflags	@""
	.align	4
.nv.constant0.triton_poi_fused_reflection_pad2d_relu_8:
	.zero		548
